//
// Generated by NVIDIA NVVM Compiler
//
// Compiler Build ID: CL-36424714
// Cuda compilation tools, release 13.0, V13.0.88
// Based on NVVM 20.0.0
//

.version 9.0
.target sm_100
.address_size 64

	// .globl	_Z11flush_cachePfi
// _ZZ12matmul_tiledPKfS0_PfiiiE6tile_A has been demoted
// _ZZ12matmul_tiledPKfS0_PfiiiE6tile_B has been demoted

.visible .entry _Z11flush_cachePfi(
	.param .u64 .ptr .align 1 _Z11flush_cachePfi_param_0,
	.param .u32 _Z11flush_cachePfi_param_1
)
{
	.reg .pred 	%p<2>;
	.reg .b32 	%r<6>;
	.reg .b32 	%f<3>;
	.reg .b64 	%rd<5>;

	ld.param.u64 	%rd1, [_Z11flush_cachePfi_param_0];
	ld.param.u32 	%r2, [_Z11flush_cachePfi_param_1];
	mov.u32 	%r3, %ctaid.x;
	mov.u32 	%r4, %ntid.x;
	mov.u32 	%r5, %tid.x;
	mad.lo.s32 	%r1, %r3, %r4, %r5;
	setp.ge.s32 	%p1, %r1, %r2;
	@%p1 bra 	$L__BB0_2;
	cvta.to.global.u64 	%rd2, %rd1;
	mul.wide.s32 	%rd3, %r1, 4;
	add.s64 	%rd4, %rd2, %rd3;
	ld.global.f32 	%f1, [%rd4];
	add.f32 	%f2, %f1, 0f3F800000;
	st.global.f32 	[%rd4], %f2;
$L__BB0_2:
	ret;

}
	// .globl	_Z12matmul_naivePKfS0_Pfiii
.visible .entry _Z12matmul_naivePKfS0_Pfiii(
	.param .u64 .ptr .align 1 _Z12matmul_naivePKfS0_Pfiii_param_0,
	.param .u64 .ptr .align 1 _Z12matmul_naivePKfS0_Pfiii_param_1,
	.param .u64 .ptr .align 1 _Z12matmul_naivePKfS0_Pfiii_param_2,
	.param .u32 _Z12matmul_naivePKfS0_Pfiii_param_3,
	.param .u32 _Z12matmul_naivePKfS0_Pfiii_param_4,
	.param .u32 _Z12matmul_naivePKfS0_Pfiii_param_5
)
{
	.reg .pred 	%p<13>;
	.reg .b32 	%r<41>;
	.reg .b32 	%f<68>;
	.reg .b64 	%rd<53>;

	ld.param.u64 	%rd7, [_Z12matmul_naivePKfS0_Pfiii_param_0];
	ld.param.u64 	%rd8, [_Z12matmul_naivePKfS0_Pfiii_param_1];
	ld.param.u64 	%rd6, [_Z12matmul_naivePKfS0_Pfiii_param_2];
	ld.param.u32 	%r20, [_Z12matmul_naivePKfS0_Pfiii_param_3];
	ld.param.u32 	%r18, [_Z12matmul_naivePKfS0_Pfiii_param_4];
	ld.param.u32 	%r19, [_Z12matmul_naivePKfS0_Pfiii_param_5];
	cvta.to.global.u64 	%rd1, %rd8;
	cvta.to.global.u64 	%rd2, %rd7;
	mov.u32 	%r21, %ctaid.y;
	mov.u32 	%r22, %ntid.y;
	mov.u32 	%r23, %tid.y;
	mad.lo.s32 	%r1, %r21, %r22, %r23;
	mov.u32 	%r24, %ctaid.x;
	mov.u32 	%r25, %ntid.x;
	mov.u32 	%r26, %tid.x;
	mad.lo.s32 	%r2, %r24, %r25, %r26;
	setp.ge.s32 	%p1, %r1, %r20;
	setp.ge.s32 	%p2, %r2, %r18;
	or.pred  	%p3, %p1, %p2;
	@%p3 bra 	$L__BB1_14;
	setp.lt.s32 	%p4, %r19, 1;
	mov.f32 	%f67, 0f00000000;
	@%p4 bra 	$L__BB1_13;
	mul.lo.s32 	%r3, %r19, %r1;
	and.b32  	%r4, %r19, 7;
	setp.lt.u32 	%p5, %r19, 8;
	mov.f32 	%f67, 0f00000000;
	mov.b32 	%r39, 0;
	@%p5 bra 	$L__BB1_5;
	and.b32  	%r39, %r19, 2147483640;
	neg.s32 	%r37, %r39;
	shl.b32 	%r7, %r18, 3;
	mul.wide.u32 	%rd9, %r3, 4;
	add.s64 	%rd10, %rd9, %rd2;
	add.s64 	%rd52, %rd10, 16;
	mov.f32 	%f67, 0f00000000;
	mul.wide.s32 	%rd13, %r18, 4;
	mov.u32 	%r36, %r2;
$L__BB1_4:
	.pragma "nounroll";
	ld.global.f32 	%f17, [%rd52+-16];
	mul.wide.s32 	%rd11, %r36, 4;
	add.s64 	%rd12, %rd1, %rd11;
	ld.global.f32 	%f18, [%rd12];
	fma.rn.f32 	%f19, %f17, %f18, %f67;
	ld.global.f32 	%f20, [%rd52+-12];
	add.s64 	%rd14, %rd12, %rd13;
	ld.global.f32 	%f21, [%rd14];
	fma.rn.f32 	%f22, %f20, %f21, %f19;
	ld.global.f32 	%f23, [%rd52+-8];
	add.s64 	%rd15, %rd14, %rd13;
	ld.global.f32 	%f24, [%rd15];
	fma.rn.f32 	%f25, %f23, %f24, %f22;
	ld.global.f32 	%f26, [%rd52+-4];
	add.s64 	%rd16, %rd15, %rd13;
	ld.global.f32 	%f27, [%rd16];
	fma.rn.f32 	%f28, %f26, %f27, %f25;
	ld.global.f32 	%f29, [%rd52];
	add.s64 	%rd17, %rd16, %rd13;
	ld.global.f32 	%f30, [%rd17];
	fma.rn.f32 	%f31, %f29, %f30, %f28;
	ld.global.f32 	%f32, [%rd52+4];
	add.s64 	%rd18, %rd17, %rd13;
	ld.global.f32 	%f33, [%rd18];
	fma.rn.f32 	%f34, %f32, %f33, %f31;
	ld.global.f32 	%f35, [%rd52+8];
	add.s64 	%rd19, %rd18, %rd13;
	ld.global.f32 	%f36, [%rd19];
	fma.rn.f32 	%f37, %f35, %f36, %f34;
	ld.global.f32 	%f38, [%rd52+12];
	add.s64 	%rd20, %rd19, %rd13;
	ld.global.f32 	%f39, [%rd20];
	fma.rn.f32 	%f67, %f38, %f39, %f37;
	add.s32 	%r37, %r37, 8;
	add.s32 	%r36, %r36, %r7;
	add.s64 	%rd52, %rd52, 32;
	setp.ne.s32 	%p6, %r37, 0;
	@%p6 bra 	$L__BB1_4;
$L__BB1_5:
	setp.eq.s32 	%p7, %r4, 0;
	@%p7 bra 	$L__BB1_13;
	and.b32  	%r13, %r19, 3;
	setp.lt.u32 	%p8, %r4, 4;
	@%p8 bra 	$L__BB1_8;
	add.s32 	%r28, %r39, %r3;
	mul.wide.u32 	%rd21, %r28, 4;
	add.s64 	%rd22, %rd2, %rd21;
	ld.global.f32 	%f41, [%rd22];
	mad.lo.s32 	%r29, %r39, %r18, %r2;
	mul.wide.s32 	%rd23, %r29, 4;
	add.s64 	%rd24, %rd1, %rd23;
	ld.global.f32 	%f42, [%rd24];
	fma.rn.f32 	%f43, %f41, %f42, %f67;
	cvt.u64.u32 	%rd25, %r3;
	cvt.u64.u32 	%rd26, %r39;
	add.s64 	%rd27, %rd26, %rd25;
	shl.b64 	%rd28, %rd27, 2;
	add.s64 	%rd29, %rd2, %rd28;
	ld.global.f32 	%f44, [%rd29+4];
	mul.wide.s32 	%rd30, %r18, 4;
	add.s64 	%rd31, %rd24, %rd30;
	ld.global.f32 	%f45, [%rd31];
	fma.rn.f32 	%f46, %f44, %f45, %f43;
	ld.global.f32 	%f47, [%rd29+8];
	add.s64 	%rd32, %rd31, %rd30;
	ld.global.f32 	%f48, [%rd32];
	fma.rn.f32 	%f49, %f47, %f48, %f46;
	ld.global.f32 	%f50, [%rd29+12];
	add.s64 	%rd33, %rd32, %rd30;
	ld.global.f32 	%f51, [%rd33];
	fma.rn.f32 	%f67, %f50, %f51, %f49;
	add.s32 	%r39, %r39, 4;
$L__BB1_8:
	setp.eq.s32 	%p9, %r13, 0;
	@%p9 bra 	$L__BB1_13;
	setp.eq.s32 	%p10, %r13, 1;
	@%p10 bra 	$L__BB1_11;
	add.s32 	%r30, %r39, %r3;
	mul.wide.u32 	%rd34, %r30, 4;
	add.s64 	%rd35, %rd2, %rd34;
	ld.global.f32 	%f53, [%rd35];
	mad.lo.s32 	%r31, %r39, %r18, %r2;
	mul.wide.s32 	%rd36, %r31, 4;
	add.s64 	%rd37, %rd1, %rd36;
	ld.global.f32 	%f54, [%rd37];
	fma.rn.f32 	%f55, %f53, %f54, %f67;
	cvt.u64.u32 	%rd38, %r3;
	cvt.u64.u32 	%rd39, %r39;
	add.s64 	%rd40, %rd39, %rd38;
	shl.b64 	%rd41, %rd40, 2;
	add.s64 	%rd42, %rd2, %rd41;
	ld.global.f32 	%f56, [%rd42+4];
	mul.wide.s32 	%rd43, %r18, 4;
	add.s64 	%rd44, %rd37, %rd43;
	ld.global.f32 	%f57, [%rd44];
	fma.rn.f32 	%f67, %f56, %f57, %f55;
	add.s32 	%r39, %r39, 2;
$L__BB1_11:
	and.b32  	%r32, %r19, 1;
	setp.eq.b32 	%p11, %r32, 1;
	not.pred 	%p12, %p11;
	@%p12 bra 	$L__BB1_13;
	add.s32 	%r33, %r39, %r3;
	mul.wide.u32 	%rd45, %r33, 4;
	add.s64 	%rd46, %rd2, %rd45;
	ld.global.f32 	%f58, [%rd46];
	mad.lo.s32 	%r34, %r39, %r18, %r2;
	mul.wide.s32 	%rd47, %r34, 4;
	add.s64 	%rd48, %rd1, %rd47;
	ld.global.f32 	%f59, [%rd48];
	fma.rn.f32 	%f67, %f58, %f59, %f67;
$L__BB1_13:
	mad.lo.s32 	%r35, %r18, %r1, %r2;
	cvta.to.global.u64 	%rd49, %rd6;
	mul.wide.s32 	%rd50, %r35, 4;
	add.s64 	%rd51, %rd49, %rd50;
	st.global.f32 	[%rd51], %f67;
$L__BB1_14:
	ret;

}
	// .globl	_Z12matmul_tiledPKfS0_Pfiii
.visible .entry _Z12matmul_tiledPKfS0_Pfiii(
	.param .u64 .ptr .align 1 _Z12matmul_tiledPKfS0_Pfiii_param_0,
	.param .u64 .ptr .align 1 _Z12matmul_tiledPKfS0_Pfiii_param_1,
	.param .u64 .ptr .align 1 _Z12matmul_tiledPKfS0_Pfiii_param_2,
	.param .u32 _Z12matmul_tiledPKfS0_Pfiii_param_3,
	.param .u32 _Z12matmul_tiledPKfS0_Pfiii_param_4,
	.param .u32 _Z12matmul_tiledPKfS0_Pfiii_param_5
)
{
	.reg .pred 	%p<12>;
	.reg .b32 	%r<43>;
	.reg .b32 	%f<63>;
	.reg .b64 	%rd<13>;
	// demoted variable
	.shared .align 4 .b8 _ZZ12matmul_tiledPKfS0_PfiiiE6tile_A[1024];
	// demoted variable
	.shared .align 4 .b8 _ZZ12matmul_tiledPKfS0_PfiiiE6tile_B[1024];
	ld.param.u64 	%rd3, [_Z12matmul_tiledPKfS0_Pfiii_param_0];
	ld.param.u64 	%rd4, [_Z12matmul_tiledPKfS0_Pfiii_param_1];
	ld.param.u64 	%rd5, [_Z12matmul_tiledPKfS0_Pfiii_param_2];
	ld.param.u32 	%r24, [_Z12matmul_tiledPKfS0_Pfiii_param_3];
	ld.param.u32 	%r25, [_Z12matmul_tiledPKfS0_Pfiii_param_4];
	ld.param.u32 	%r26, [_Z12matmul_tiledPKfS0_Pfiii_param_5];
	mov.u32 	%r27, %ctaid.y;
	shl.b32 	%r28, %r27, 4;
	mov.u32 	%r40, %tid.y;
	add.s32 	%r2, %r28, %r40;
	mov.u32 	%r29, %ctaid.x;
	shl.b32 	%r3, %r29, 4;
	mov.u32 	%r38, %tid.x;
	add.s32 	%r5, %r3, %r38;
	setp.lt.s32 	%p1, %r26, 1;
	mov.f32 	%f62, 0f00000000;
	@%p1 bra 	$L__BB2_7;
	add.s32 	%r30, %r26, 15;
	shr.u32 	%r31, %r30, 4;
	shl.b32 	%r32, %r40, 6;
	mov.u32 	%r33, _ZZ12matmul_tiledPKfS0_PfiiiE6tile_A;
	add.s32 	%r6, %r33, %r32;
	shl.b32 	%r34, %r38, 2;
	add.s32 	%r7, %r6, %r34;
	mov.u32 	%r35, _ZZ12matmul_tiledPKfS0_PfiiiE6tile_B;
	add.s32 	%r9, %r35, %r34;
	add.s32 	%r8, %r9, %r32;
	neg.s32 	%r42, %r31;
	mad.lo.s32 	%r36, %r40, %r25, %r38;
	add.s32 	%r41, %r36, %r3;
	shl.b32 	%r12, %r25, 4;
	mad.lo.s32 	%r39, %r26, %r2, %r38;
	cvta.to.global.u64 	%rd1, %rd3;
	cvta.to.global.u64 	%rd2, %rd4;
	mov.f32 	%f62, 0f00000000;
$L__BB2_2:
	setp.ge.s32 	%p2, %r2, %r24;
	setp.ge.u32 	%p3, %r38, %r26;
	mov.f32 	%f60, 0f00000000;
	or.pred  	%p4, %p2, %p3;
	@%p4 bra 	$L__BB2_4;
	mul.wide.u32 	%rd6, %r39, 4;
	add.s64 	%rd7, %rd1, %rd6;
	ld.global.f32 	%f60, [%rd7];
$L__BB2_4:
	setp.ge.s32 	%p5, %r5, %r25;
	st.shared.f32 	[%r7], %f60;
	setp.ge.u32 	%p6, %r40, %r26;
	mov.f32 	%f61, 0f00000000;
	or.pred  	%p7, %p5, %p6;
	@%p7 bra 	$L__BB2_6;
	mul.wide.u32 	%rd8, %r41, 4;
	add.s64 	%rd9, %rd2, %rd8;
	ld.global.f32 	%f61, [%rd9];
$L__BB2_6:
	st.shared.f32 	[%r8], %f61;
	bar.sync 	0;
	ld.shared.f32 	%f12, [%r6];
	ld.shared.f32 	%f13, [%r9];
	fma.rn.f32 	%f14, %f12, %f13, %f62;
	ld.shared.f32 	%f15, [%r6+4];
	ld.shared.f32 	%f16, [%r9+64];
	fma.rn.f32 	%f17, %f15, %f16, %f14;
	ld.shared.f32 	%f18, [%r6+8];
	ld.shared.f32 	%f19, [%r9+128];
	fma.rn.f32 	%f20, %f18, %f19, %f17;
	ld.shared.f32 	%f21, [%r6+12];
	ld.shared.f32 	%f22, [%r9+192];
	fma.rn.f32 	%f23, %f21, %f22, %f20;
	ld.shared.f32 	%f24, [%r6+16];
	ld.shared.f32 	%f25, [%r9+256];
	fma.rn.f32 	%f26, %f24, %f25, %f23;
	ld.shared.f32 	%f27, [%r6+20];
	ld.shared.f32 	%f28, [%r9+320];
	fma.rn.f32 	%f29, %f27, %f28, %f26;
	ld.shared.f32 	%f30, [%r6+24];
	ld.shared.f32 	%f31, [%r9+384];
	fma.rn.f32 	%f32, %f30, %f31, %f29;
	ld.shared.f32 	%f33, [%r6+28];
	ld.shared.f32 	%f34, [%r9+448];
	fma.rn.f32 	%f35, %f33, %f34, %f32;
	ld.shared.f32 	%f36, [%r6+32];
	ld.shared.f32 	%f37, [%r9+512];
	fma.rn.f32 	%f38, %f36, %f37, %f35;
	ld.shared.f32 	%f39, [%r6+36];
	ld.shared.f32 	%f40, [%r9+576];
	fma.rn.f32 	%f41, %f39, %f40, %f38;
	ld.shared.f32 	%f42, [%r6+40];
	ld.shared.f32 	%f43, [%r9+640];
	fma.rn.f32 	%f44, %f42, %f43, %f41;
	ld.shared.f32 	%f45, [%r6+44];
	ld.shared.f32 	%f46, [%r9+704];
	fma.rn.f32 	%f47, %f45, %f46, %f44;
	ld.shared.f32 	%f48, [%r6+48];
	ld.shared.f32 	%f49, [%r9+768];
	fma.rn.f32 	%f50, %f48, %f49, %f47;
	ld.shared.f32 	%f51, [%r6+52];
	ld.shared.f32 	%f52, [%r9+832];
	fma.rn.f32 	%f53, %f51, %f52, %f50;
	ld.shared.f32 	%f54, [%r6+56];
	ld.shared.f32 	%f55, [%r9+896];
	fma.rn.f32 	%f56, %f54, %f55, %f53;
	ld.shared.f32 	%f57, [%r6+60];
	ld.shared.f32 	%f58, [%r9+960];
	fma.rn.f32 	%f62, %f57, %f58, %f56;
	bar.sync 	0;
	add.s32 	%r42, %r42, 1;
	setp.ne.s32 	%p8, %r42, 0;
	add.s32 	%r41, %r41, %r12;
	add.s32 	%r40, %r40, 16;
	add.s32 	%r39, %r39, 16;
	add.s32 	%r38, %r38, 16;
	@%p8 bra 	$L__BB2_2;
$L__BB2_7:
	setp.ge.s32 	%p9, %r2, %r24;
	setp.ge.s32 	%p10, %r5, %r25;
	or.pred  	%p11, %p9, %p10;
	@%p11 bra 	$L__BB2_9;
	mad.lo.s32 	%r37, %r25, %r2, %r5;
	cvta.to.global.u64 	%rd10, %rd5;
	mul.wide.s32 	%rd11, %r37, 4;
	add.s64 	%rd12, %rd10, %rd11;
	st.global.f32 	[%rd12], %f62;
$L__BB2_9:
	ret;

}


// ===== COMPILED SASS (sm_100) =====

	.target	sm_100

	.elftype	@"ET_EXEC"


//--------------------- .note.nv.tkinfo           --------------------------
	.section	.note.nv.tkinfo,"",@"SHT_NOTE"
	.sectionflags	@"SHF_NOTE_NV_TKINFO"
	.tkinfo
        /*0018*/ 	.word	0x00000002
        /*0030*/ 	.string	""
        /*0030*/ 	.string	"ptxas"
        /*0030*/ 	.string	"Cuda compilation tools, release 13.0, V13.0.88"
        /*0030*/ 	.string	"Build cuda_13.0.r13.0/compiler.36424714_0"
        /*0030*/ 	.string	"-arch sm_100 -m 64 "



//--------------------- .note.nv.cuinfo           --------------------------
	.section	.note.nv.cuinfo,"",@"SHT_NOTE"
	.sectionflags	@"SHF_NOTE_NV_CUINFO"
        /*0018*/ 	.short	0x0002
        /*001a*/ 	.short	0x0064
        /*001c*/ 	.short	0x0082
	.zero		2


//--------------------- .nv.info                  --------------------------
	.section	.nv.info,"",@"SHT_CUDA_INFO"
	.align	4


	//----- nvinfo : EIATTR_REGCOUNT
	.align		4
        /*0000*/ 	.byte	0x04, 0x2f
        /*0002*/ 	.short	(.L_1 - .L_0)
	.align		4
.L_0:
        /*0004*/ 	.word	index@(_Z11flush_cachePfi)
        /*0008*/ 	.word	0x00000008


	//----- nvinfo : EIATTR_FRAME_SIZE
	.align		4
.L_1:
        /*000c*/ 	.byte	0x04, 0x11
        /*000e*/ 	.short	(.L_3 - .L_2)
	.align		4
.L_2:
        /*0010*/ 	.word	index@(_Z11flush_cachePfi)
        /*0014*/ 	.word	0x00000000


	//----- nvinfo : EIATTR_REGCOUNT
	.align		4
.L_3:
        /*0018*/ 	.byte	0x04, 0x2f
        /*001a*/ 	.short	(.L_5 - .L_4)
	.align		4
.L_4:
        /*001c*/ 	.word	index@(_Z12matmul_naivePKfS0_Pfiii)
        /*0020*/ 	.word	0x00000020


	//----- nvinfo : EIATTR_FRAME_SIZE
	.align		4
.L_5:
        /*0024*/ 	.byte	0x04, 0x11
        /*0026*/ 	.short	(.L_7 - .L_6)
	.align		4
.L_6:
        /*0028*/ 	.word	index@(_Z12matmul_naivePKfS0_Pfiii)
        /*002c*/ 	.word	0x00000000


	//----- nvinfo : EIATTR_REGCOUNT
	.align		4
.L_7:
        /*0030*/ 	.byte	0x04, 0x2f
        /*0032*/ 	.short	(.L_9 - .L_8)
	.align		4
.L_8:
        /*0034*/ 	.word	index@(_Z12matmul_tiledPKfS0_Pfiii)
        /*0038*/ 	.word	0x00000020


	//----- nvinfo : EIATTR_FRAME_SIZE
	.align		4
.L_9:
        /*003c*/ 	.byte	0x04, 0x11
        /*003e*/ 	.short	(.L_11 - .L_10)
	.align		4
.L_10:
        /*0040*/ 	.word	index@(_Z12matmul_tiledPKfS0_Pfiii)
        /*0044*/ 	.word	0x00000000


	//----- nvinfo : EIATTR_MIN_STACK_SIZE
	.align		4
.L_11:
        /*0048*/ 	.byte	0x04, 0x12
        /*004a*/ 	.short	(.L_13 - .L_12)
	.align		4
.L_12:
        /*004c*/ 	.word	index@(_Z12matmul_tiledPKfS0_Pfiii)
        /*0050*/ 	.word	0x00000000


	//----- nvinfo : EIATTR_MIN_STACK_SIZE
	.align		4
.L_13:
        /*0054*/ 	.byte	0x04, 0x12
        /*0056*/ 	.short	(.L_15 - .L_14)
	.align		4
.L_14:
        /*0058*/ 	.word	index@(_Z12matmul_naivePKfS0_Pfiii)
        /*005c*/ 	.word	0x00000000


	//----- nvinfo : EIATTR_MIN_STACK_SIZE
	.align		4
.L_15:
        /*0060*/ 	.byte	0x04, 0x12
        /*0062*/ 	.short	(.L_17 - .L_16)
	.align		4
.L_16:
        /*0064*/ 	.word	index@(_Z11flush_cachePfi)
        /*0068*/ 	.word	0x00000000
.L_17:


//--------------------- .nv.compat                --------------------------
	.section	.nv.compat,"",@"SHT_CUDA_COMPAT_INFO"
	.align	4
        /*0000*/ 	.byte	0x02, 0x09, 0x00, 0x00, 0x02, 0x02, 0x01, 0x00, 0x02, 0x05, 0x05, 0x00, 0x03, 0x07, 0x01, 0x01
        /*0010*/ 	.byte	0x02, 0x03, 0x00, 0x00, 0x02, 0x06, 0x01, 0x00, 0x04, 0x0b, 0x08, 0x00, 0x09, 0x00, 0x00, 0x00
        /*0020*/ 	.byte	0x00, 0x00, 0x00, 0x00


//--------------------- .nv.info._Z12matmul_tiledPKfS0_Pfiii --------------------------
	.section	.nv.info._Z12matmul_tiledPKfS0_Pfiii,"",@"SHT_CUDA_INFO"
	.sectionflags	@""
	.align	4


	//----- nvinfo : EIATTR_CUDA_API_VERSION
	.align		4
        /*0000*/ 	.byte	0x04, 0x37
        /*0002*/ 	.short	(.L_19 - .L_18)
.L_18:
        /*0004*/ 	.word	0x00000082


	//----- nvinfo : EIATTR_KPARAM_INFO
	.align		4
.L_19:
        /*0008*/ 	.byte	0x04, 0x17
        /*000a*/ 	.short	(.L_21 - .L_20)
.L_20:
        /*000c*/ 	.word	0x00000000
        /*0010*/ 	.short	0x0005
        /*0012*/ 	.short	0x0020
        /*0014*/ 	.byte	0x00, 0xf0, 0x11, 0x00


	//----- nvinfo : EIATTR_KPARAM_INFO
	.align		4
.L_21:
        /*0018*/ 	.byte	0x04, 0x17
        /*001a*/ 	.short	(.L_23 - .L_22)
.L_22:
        /*001c*/ 	.word	0x00000000
        /*0020*/ 	.short	0x0004
        /*0022*/ 	.short	0x001c
        /*0024*/ 	.byte	0x00, 0xf0, 0x11, 0x00


	//----- nvinfo : EIATTR_KPARAM_INFO
	.align		4
.L_23:
        /*0028*/ 	.byte	0x04, 0x17
        /*002a*/ 	.short	(.L_25 - .L_24)
.L_24:
        /*002c*/ 	.word	0x00000000
        /*0030*/ 	.short	0x0003
        /*0032*/ 	.short	0x0018
        /*0034*/ 	.byte	0x00, 0xf0, 0x11, 0x00


	//----- nvinfo : EIATTR_KPARAM_INFO
	.align		4
.L_25:
        /*0038*/ 	.byte	0x04, 0x17
        /*003a*/ 	.short	(.L_27 - .L_26)
.L_26:
        /*003c*/ 	.word	0x00000000
        /*0040*/ 	.short	0x0002
        /*0042*/ 	.short	0x0010
        /*0044*/ 	.byte	0x00, 0xf5, 0x21, 0x00


	//----- nvinfo : EIATTR_KPARAM_INFO
	.align		4
.L_27:
        /*0048*/ 	.byte	0x04, 0x17
        /*004a*/ 	.short	(.L_29 - .L_28)
.L_28:
        /*004c*/ 	.word	0x00000000
        /*0050*/ 	.short	0x0001
        /*0052*/ 	.short	0x0008
        /*0054*/ 	.byte	0x00, 0xf5, 0x21, 0x00


	//----- nvinfo : EIATTR_KPARAM_INFO
	.align		4
.L_29:
        /*0058*/ 	.byte	0x04, 0x17
        /*005a*/ 	.short	(.L_31 - .L_30)
.L_30:
        /*005c*/ 	.word	0x00000000
        /*0060*/ 	.short	0x0000
        /*0062*/ 	.short	0x0000
        /*0064*/ 	.byte	0x00, 0xf5, 0x21, 0x00


	//----- nvinfo : EIATTR_SPARSE_MMA_MASK
	.align		4
.L_31:
        /*0068*/ 	.byte	0x03, 0x50
        /*006a*/ 	.short	0x0000


	//----- nvinfo : EIATTR_MAXREG_COUNT
	.align		4
        /*006c*/ 	.byte	0x03, 0x1b
        /*006e*/ 	.short	0x00ff


	//----- nvinfo : EIATTR_NUM_BARRIERS
	.align		4
        /*0070*/ 	.byte	0x02, 0x4c
        /*0072*/ 	.byte	0x01
	.zero		1


	//----- nvinfo : EIATTR_MERCURY_ISA_VERSION
	.align		4
        /*0074*/ 	.byte	0x03, 0x5f
        /*0076*/ 	.short	0x0101


	//----- nvinfo : EIATTR_VRC_CTA_INIT_COUNT
	.align		4
        /*0078*/ 	.byte	0x02, 0x4a
	.zero		1
	.zero		1


	//----- nvinfo : EIATTR_EXIT_INSTR_OFFSETS
	.align		4
        /*007c*/ 	.byte	0x04, 0x1c
        /*007e*/ 	.short	(.L_33 - .L_32)


	//   ....[0]....
.L_32:
        /*0080*/ 	.word	0x000005e0


	//   ....[1]....
        /*0084*/ 	.word	0x00000630


	//----- nvinfo : EIATTR_CBANK_PARAM_SIZE
	.align		4
.L_33:
        /*0088*/ 	.byte	0x03, 0x19
        /*008a*/ 	.short	0x0024


	//----- nvinfo : EIATTR_PARAM_CBANK
	.align		4
        /*008c*/ 	.byte	0x04, 0x0a
        /*008e*/ 	.short	(.L_35 - .L_34)
	.align		4
.L_34:
        /*0090*/ 	.word	index@(.nv.constant0._Z12matmul_tiledPKfS0_Pfiii)
        /*0094*/ 	.short	0x0380
        /*0096*/ 	.short	0x0024


	//----- nvinfo : EIATTR_SW_WAR
	.align		4
.L_35:
        /*0098*/ 	.byte	0x04, 0x36
        /*009a*/ 	.short	(.L_37 - .L_36)
.L_36:
        /*009c*/ 	.word	0x00000008
.L_37:


//--------------------- .nv.info._Z12matmul_naivePKfS0_Pfiii --------------------------
	.section	.nv.info._Z12matmul_naivePKfS0_Pfiii,"",@"SHT_CUDA_INFO"
	.sectionflags	@""
	.align	4


	//----- nvinfo : EIATTR_CUDA_API_VERSION
	.align		4
        /*0000*/ 	.byte	0x04, 0x37
        /*0002*/ 	.short	(.L_39 - .L_38)
.L_38:
        /*0004*/ 	.word	0x00000082


	//----- nvinfo : EIATTR_KPARAM_INFO
	.align		4
.L_39:
        /*0008*/ 	.byte	0x04, 0x17
        /*000a*/ 	.short	(.L_41 - .L_40)
.L_40:
        /*000c*/ 	.word	0x00000000
        /*0010*/ 	.short	0x0005
        /*0012*/ 	.short	0x0020
        /*0014*/ 	.byte	0x00, 0xf0, 0x11, 0x00


	//----- nvinfo : EIATTR_KPARAM_INFO
	.align		4
.L_41:
        /*0018*/ 	.byte	0x04, 0x17
        /*001a*/ 	.short	(.L_43 - .L_42)
.L_42:
        /*001c*/ 	.word	0x00000000
        /*0020*/ 	.short	0x0004
        /*0022*/ 	.short	0x001c
        /*0024*/ 	.byte	0x00, 0xf0, 0x11, 0x00


	//----- nvinfo : EIATTR_KPARAM_INFO
	.align		4
.L_43:
        /*0028*/ 	.byte	0x04, 0x17
        /*002a*/ 	.short	(.L_45 - .L_44)
.L_44:
        /*002c*/ 	.word	0x00000000
        /*0030*/ 	.short	0x0003
        /*0032*/ 	.short	0x0018
        /*0034*/ 	.byte	0x00, 0xf0, 0x11, 0x00


	//----- nvinfo : EIATTR_KPARAM_INFO
	.align		4
.L_45:
        /*0038*/ 	.byte	0x04, 0x17
        /*003a*/ 	.short	(.L_47 - .L_46)
.L_46:
        /*003c*/ 	.word	0x00000000
        /*0040*/ 	.short	0x0002
        /*0042*/ 	.short	0x0010
        /*0044*/ 	.byte	0x00, 0xf5, 0x21, 0x00


	//----- nvinfo : EIATTR_KPARAM_INFO
	.align		4
.L_47:
        /*0048*/ 	.byte	0x04, 0x17
        /*004a*/ 	.short	(.L_49 - .L_48)
.L_48:
        /*004c*/ 	.word	0x00000000
        /*0050*/ 	.short	0x0001
        /*0052*/ 	.short	0x0008
        /*0054*/ 	.byte	0x00, 0xf5, 0x21, 0x00


	//----- nvinfo : EIATTR_KPARAM_INFO
	.align		4
.L_49:
        /*0058*/ 	.byte	0x04, 0x17
        /*005a*/ 	.short	(.L_51 - .L_50)
.L_50:
        /*005c*/ 	.word	0x00000000
        /*0060*/ 	.short	0x0000
        /*0062*/ 	.short	0x0000
        /*0064*/ 	.byte	0x00, 0xf5, 0x21, 0x00


	//----- nvinfo : EIATTR_SPARSE_MMA_MASK
	.align		4
.L_51:
        /*0068*/ 	.byte	0x03, 0x50
        /*006a*/ 	.short	0x0000


	//----- nvinfo : EIATTR_MAXREG_COUNT
	.align		4
        /*006c*/ 	.byte	0x03, 0x1b
        /*006e*/ 	.short	0x00ff


	//----- nvinfo : EIATTR_MERCURY_ISA_VERSION
	.align		4
        /*0070*/ 	.byte	0x03, 0x5f
        /*0072*/ 	.short	0x0101


	//----- nvinfo : EIATTR_VRC_CTA_INIT_COUNT
	.align		4
        /*0074*/ 	.byte	0x02, 0x4a
	.zero		1
	.zero		1


	//----- nvinfo : EIATTR_EXIT_INSTR_OFFSETS
	.align		4
        /*0078*/ 	.byte	0x04, 0x1c
        /*007a*/ 	.short	(.L_53 - .L_52)


	//   ....[0]....
.L_52:
        /*007c*/ 	.word	0x000000c0


	//   ....[1]....
        /*0080*/ 	.word	0x000008e0


	//----- nvinfo : EIATTR_CBANK_PARAM_SIZE
	.align		4
.L_53:
        /*0084*/ 	.byte	0x03, 0x19
        /*0086*/ 	.short	0x0024


	//----- nvinfo : EIATTR_PARAM_CBANK
	.align		4
        /*0088*/ 	.byte	0x04, 0x0a
        /*008a*/ 	.short	(.L_55 - .L_54)
	.align		4
.L_54:
        /*008c*/ 	.word	index@(.nv.constant0._Z12matmul_naivePKfS0_Pfiii)
        /*0090*/ 	.short	0x0380
        /*0092*/ 	.short	0x0024


	//----- nvinfo : EIATTR_SW_WAR
	.align		4
.L_55:
        /*0094*/ 	.byte	0x04, 0x36
        /*0096*/ 	.short	(.L_57 - .L_56)
.L_56:
        /*0098*/ 	.word	0x00000008
.L_57:


//--------------------- .nv.info._Z11flush_cachePfi --------------------------
	.section	.nv.info._Z11flush_cachePfi,"",@"SHT_CUDA_INFO"
	.sectionflags	@""
	.align	4


	//----- nvinfo : EIATTR_CUDA_API_VERSION
	.align		4
        /*0000*/ 	.byte	0x04, 0x37
        /*0002*/ 	.short	(.L_59 - .L_58)
.L_58:
        /*0004*/ 	.word	0x00000082


	//----- nvinfo : EIATTR_KPARAM_INFO
	.align		4
.L_59:
        /*0008*/ 	.byte	0x04, 0x17
        /*000a*/ 	.short	(.L_61 - .L_60)
.L_60:
        /*000c*/ 	.word	0x00000000
        /*0010*/ 	.short	0x0001
        /*0012*/ 	.short	0x0008
        /*0014*/ 	.byte	0x00, 0xf0, 0x11, 0x00


	//----- nvinfo : EIATTR_KPARAM_INFO
	.align		4
.L_61:
        /*0018*/ 	.byte	0x04, 0x17
        /*001a*/ 	.short	(.L_63 - .L_62)
.L_62:
        /*001c*/ 	.word	0x00000000
        /*0020*/ 	.short	0x0000
        /*0022*/ 	.short	0x0000
        /*0024*/ 	.byte	0x00, 0xf5, 0x21, 0x00


	//----- nvinfo : EIATTR_SPARSE_MMA_MASK
	.align		4
.L_63:
        /*0028*/ 	.byte	0x03, 0x50
        /*002a*/ 	.short	0x0000


	//----- nvinfo : EIATTR_MAXREG_COUNT
	.align		4
        /*002c*/ 	.byte	0x03, 0x1b
        /*002e*/ 	.short	0x00ff


	//----- nvinfo : EIATTR_MERCURY_ISA_VERSION
	.align		4
        /*0030*/ 	.byte	0x03, 0x5f
        /*0032*/ 	.short	0x0101


	//----- nvinfo : EIATTR_VRC_CTA_INIT_COUNT
	.align		4
        /*0034*/ 	.byte	0x02, 0x4a
	.zero		1
	.zero		1


	//----- nvinfo : EIATTR_EXIT_INSTR_OFFSETS
	.align		4
        /*0038*/ 	.byte	0x04, 0x1c
        /*003a*/ 	.short	(.L_65 - .L_64)


	//   ....[0]....
.L_64:
        /*003c*/ 	.word	0x00000070


	//   ....[1]....
        /*0040*/ 	.word	0x000000e0


	//----- nvinfo : EIATTR_CBANK_PARAM_SIZE
	.align		4
.L_65:
        /*0044*/ 	.byte	0x03, 0x19
        /*0046*/ 	.short	0x000c


	//----- nvinfo : EIATTR_PARAM_CBANK
	.align		4
        /*0048*/ 	.byte	0x04, 0x0a
        /*004a*/ 	.short	(.L_67 - .L_66)
	.align		4
.L_66:
        /*004c*/ 	.word	index@(.nv.constant0._Z11flush_cachePfi)
        /*0050*/ 	.short	0x0380
        /*0052*/ 	.short	0x000c


	//----- nvinfo : EIATTR_SW_WAR
	.align		4
.L_67:
        /*0054*/ 	.byte	0x04, 0x36
        /*0056*/ 	.short	(.L_69 - .L_68)
.L_68:
        /*0058*/ 	.word	0x00000008
.L_69:


//--------------------- .nv.callgraph             --------------------------
	.section	.nv.callgraph,"",@"SHT_CUDA_CALLGRAPH"
	.align	4
	.sectionentsize	8
	.align		4
        /*0000*/ 	.word	0x00000000
	.align		4
        /*0004*/ 	.word	0xffffffff
	.align		4
        /*0008*/ 	.word	0x00000000
	.align		4
        /*000c*/ 	.word	0xfffffffe
	.align		4
        /*0010*/ 	.word	0x00000000
	.align		4
        /*0014*/ 	.word	0xfffffffd
	.align		4
        /*0018*/ 	.word	0x00000000
	.align		4
        /*001c*/ 	.word	0xfffffffc


//--------------------- .text._Z12matmul_tiledPKfS0_Pfiii --------------------------
	.section	.text._Z12matmul_tiledPKfS0_Pfiii,"ax",@progbits
	.align	128
        .global         _Z12matmul_tiledPKfS0_Pfiii
        .type           _Z12matmul_tiledPKfS0_Pfiii,@function
        .size           _Z12matmul_tiledPKfS0_Pfiii,(.L_x_9 - _Z12matmul_tiledPKfS0_Pfiii)
        .other          _Z12matmul_tiledPKfS0_Pfiii,@"STO_CUDA_ENTRY STV_DEFAULT"
_Z12matmul_tiledPKfS0_Pfiii:
.text._Z12matmul_tiledPKfS0_Pfiii:
[----:B------:R-:W-:Y:S01]  /*0000*/  LDC R1, c[0x0][0x37c] ;  /* 0x0000df00ff017b82 */ /* 0x000fe20000000800 */
[----:B------:R-:W0:Y:S01]  /*0010*/  S2R R2, SR_CTAID.Y ;  /* 0x0000000000027919 */ /* 0x000e220000002600 */
[----:B------:R-:W1:Y:S01]  /*0020*/  LDCU UR10, c[0x0][0x3a0] ;  /* 0x00007400ff0a77ac */ /* 0x000e620008000800 */
[----:B------:R-:W-:Y:S01]  /*0030*/  HFMA2 R21, -RZ, RZ, 0, 0 ;  /* 0x00000000ff157431 */ /* 0x000fe200000001ff */
[----:B------:R-:W0:Y:S01]  /*0040*/  S2R R0, SR_TID.Y ;  /* 0x0000000000007919 */ /* 0x000e220000002200 */
[----:B------:R-:W2:Y:S01]  /*0050*/  LDCU.64 UR8, c[0x0][0x358] ;  /* 0x00006b00ff0877ac */ /* 0x000ea20008000a00 */
[----:B------:R-:W3:Y:S01]  /*0060*/  S2R R4, SR_CTAID.X ;  /* 0x0000000000047919 */ /* 0x000ee20000002500 */
[----:B------:R-:W3:Y:S01]  /*0070*/  S2R R13, SR_TID.X ;  /* 0x00000000000d7919 */ /* 0x000ee20000002100 */
[----:B-1----:R-:W-:Y:S01]  /*0080*/  UISETP.GE.AND UP0, UPT, UR10, 0x1, UPT ;  /* 0x000000010a00788c */ /* 0x002fe2000bf06270 */
[----:B0-----:R-:W-:Y:S02]  /*0090*/  LEA R2, R2, R0, 0x4 ;  /* 0x0000000002027211 */ /* 0x001fe400078e20ff */
[----:B---3--:R-:W-:-:S06]  /*00a0*/  LEA R3, R4, R13, 0x4 ;  /* 0x0000000d04037211 */ /* 0x008fcc00078e20ff */
[----:B--2---:R-:W-:Y:S05]  /*00b0*/  BRA.U !UP0, `(.L_x_0) ;  /* 0x00000005083c7547 */ /* 0x004fea000b800000 */
[----:B------:R-:W0:Y:S01]  /*00c0*/  S2UR UR7, SR_CgaCtaId ;  /* 0x00000000000779c3 */ /* 0x000e220000008800 */
[----:B------:R-:W1:Y:S01]  /*00d0*/  LDCU UR11, c[0x0][0x39c] ;  /* 0x00007380ff0b77ac */ /* 0x000e620008000800 */
[----:B------:R-:W-:Y:S01]  /*00e0*/  MOV R21, RZ ;  /* 0x000000ff00157202 */ /* 0x000fe20000000f00 */
[----:B------:R-:W-:Y:S01]  /*00f0*/  IMAD R12, R2, UR10, R13 ;  /* 0x0000000a020c7c24 */ /* 0x000fe2000f8e020d */
[----:B------:R-:W-:Y:S01]  /*0100*/  UMOV UR5, 0x400 ;  /* 0x0000040000057882 */ /* 0x000fe20000000000 */
[----:B------:R-:W-:-:S03]  /*0110*/  UIADD3 UR4, UPT, UPT, UR10, 0xf, URZ ;  /* 0x0000000f0a047890 */ /* 0x000fc6000fffe0ff */
[----:B------:R-:W2:Y:S01]  /*0120*/  LDC R14, c[0x0][0x39c] ;  /* 0x0000e700ff0e7b82 */ /* 0x000ea20000000800 */
[----:B------:R-:W-:Y:S02]  /*0130*/  UIADD3 UR6, UPT, UPT, UR5, 0x400, URZ ;  /* 0x0000040005067890 */ /* 0x000fe4000fffe0ff */
[----:B------:R-:W-:Y:S01]  /*0140*/  USHF.R.U32.HI UR4, URZ, 0x4, UR4 ;  /* 0x00000004ff047899 */ /* 0x000fe20008011604 */
[----:B------:R-:W3:Y:S01]  /*0150*/  LDCU UR13, c[0x0][0x3a0] ;  /* 0x00007400ff0d77ac */ /* 0x000ee20008000800 */
[----:B------:R-:W4:Y:S01]  /*0160*/  LDCU UR12, c[0x0][0x398] ;  /* 0x00007300ff0c77ac */ /* 0x000f220008000800 */
[----:B-1----:R-:W-:Y:S01]  /*0170*/  IMAD R19, R0, UR11, R13 ;  /* 0x0000000b00137c24 */ /* 0x002fe2000f8e020d */
[----:B------:R-:W-:Y:S02]  /*0180*/  UIADD3 UR4, UPT, UPT, -UR4, URZ, URZ ;  /* 0x000000ff04047290 */ /* 0x000fe4000fffe1ff */
[----:B0-----:R-:W-:Y:S02]  /*0190*/  ULEA UR5, UR7, UR5, 0x18 ;  /* 0x0000000507057291 */ /* 0x001fe4000f8ec0ff */
[----:B------:R-:W-:Y:S01]  /*01a0*/  LEA R19, R4, R19, 0x4 ;  /* 0x0000001304137211 */ /* 0x000fe200078e20ff */
[----:B------:R-:W-:-:S03]  /*01b0*/  ULEA UR6, UR7, UR6, 0x18 ;  /* 0x0000000607067291 */ /* 0x000fc6000f8ec0ff */
[----:B------:R-:W-:-:S03]  /*01c0*/  LEA R16, R0, UR5, 0x6 ;  /* 0x0000000500107c11 */ /* 0x000fc6000f8e30ff */
[C---:B------:R-:W-:Y:S02]  /*01d0*/  LEA R17, R13.reuse, UR6, 0x2 ;  /* 0x000000060d117c11 */ /* 0x040fe4000f8e10ff */
[----:B------:R-:W-:Y:S02]  /*01e0*/  LEA R18, R13, R16, 0x2 ;  /* 0x000000100d127211 */ /* 0x000fe400078e10ff */
[----:B---34-:R-:W-:-:S07]  /*01f0*/  LEA R15, R0, R17, 0x6 ;  /* 0x00000011000f7211 */ /* 0x018fce00078e30ff */
.L_x_1:
[----:B------:R-:W-:Y:S01]  /*0200*/  ISETP.GE.U32.AND P1, PT, R13, UR13, PT ;  /* 0x0000000d0d007c0c */ /* 0x000fe2000bf26070 */
[----:B------:R-:W-:Y:S01]  /*0210*/  HFMA2 R22, -RZ, RZ, 0, 0 ;  /* 0x00000000ff167431 */ /* 0x000fe200000001ff */
[----:B------:R-:W-:Y:S02]  /*0220*/  ISETP.GE.U32.AND P0, PT, R0, UR13, PT ;  /* 0x0000000d00007c0c */ /* 0x000fe4000bf06070 */
[----:B------:R-:W-:Y:S02]  /*0230*/  ISETP.GE.OR P1, PT, R2, UR12, P1 ;  /* 0x0000000c02007c0c */ /* 0x000fe40008f26670 */
[----:B--2---:R-:W-:Y:S02]  /*0240*/  ISETP.GE.OR P0, PT, R3, R14, P0 ;  /* 0x0000000e0300720c */ /* 0x004fe40000706670 */
[----:B------:R-:W-:-:S09]  /*0250*/  MOV R29, RZ ;  /* 0x000000ff001d7202 */ /* 0x000fd20000000f00 */
[----:B------:R-:W0:Y:S08]  /*0260*/  @!P1 LDC.64 R6, c[0x0][0x380] ;  /* 0x0000e000ff069b82 */ /* 0x000e300000000a00 */
[----:B------:R-:W1:Y:S01]  /*0270*/  @!P0 LDC.64 R4, c[0x0][0x388] ;  /* 0x0000e200ff048b82 */ /* 0x000e620000000a00 */
[----:B0-----:R-:W-:-:S05]  /*0280*/  @!P1 IMAD.WIDE.U32 R6, R12, 0x4, R6 ;  /* 0x000000040c069825 */ /* 0x001fca00078e0006 */
[----:B------:R-:W2:Y:S01]  /*0290*/  @!P1 LDG.E R29, desc[UR8][R6.64] ;  /* 0x00000008061d9981 */ /* 0x000ea2000c1e1900 */
[----:B-1----:R-:W-:-:S05]  /*02a0*/  @!P0 IMAD.WIDE.U32 R24, R19, 0x4, R4 ;  /* 0x0000000413188825 */ /* 0x002fca00078e0004 */
[----:B------:R-:W3:Y:S01]  /*02b0*/  @!P0 LDG.E R22, desc[UR8][R24.64] ;  /* 0x0000000818168981 */ /* 0x000ee2000c1e1900 */
[----:B------:R-:W-:-:S04]  /*02c0*/  UIADD3 UR4, UPT, UPT, UR4, 0x1, URZ ;  /* 0x0000000104047890 */ /* 0x000fc8000fffe0ff */
[----:B------:R-:W-:Y:S01]  /*02d0*/  UISETP.NE.AND UP0, UPT, UR4, URZ, UPT ;  /* 0x000000ff0400728c */ /* 0x000fe2000bf05270 */
[----:B------:R-:W-:Y:S02]  /*02e0*/  IADD3 R0, PT, PT, R0, 0x10, RZ ;  /* 0x0000001000007810 */ /* 0x000fe40007ffe0ff */
[----:B------:R-:W-:Y:S02]  /*02f0*/  IADD3 R13, PT, PT, R13, 0x10, RZ ;  /* 0x000000100d0d7810 */ /* 0x000fe40007ffe0ff */
[----:B------:R-:W-:Y:S02]  /*0300*/  IADD3 R12, PT, PT, R12, 0x10, RZ ;  /* 0x000000100c0c7810 */ /* 0x000fe40007ffe0ff */
[----:B------:R-:W-:Y:S01]  /*0310*/  LEA R19, R14, R19, 0x4 ;  /* 0x000000130e137211 */ /* 0x000fe200078e20ff */
[----:B--2---:R-:W-:Y:S04]  /*0320*/  STS [R18], R29 ;  /* 0x0000001d12007388 */ /* 0x004fe80000000800 */
[----:B---3--:R-:W-:Y:S01]  /*0330*/  STS [R15], R22 ;  /* 0x000000160f007388 */ /* 0x008fe20000000800 */
[----:B------:R-:W-:Y:S06]  /*0340*/  BAR.SYNC.DEFER_BLOCKING 0x0 ;  /* 0x0000000000007b1d */ /* 0x000fec0000010000 */
[----:B------:R-:W-:Y:S04]  /*0350*/  LDS R28, [R17] ;  /* 0x00000000111c7984 */ /* 0x000fe80000000800 */
[----:B------:R-:W0:Y:S04]  /*0360*/  LDS.128 R8, [R16] ;  /* 0x0000000010087984 */ /* 0x000e280000000c00 */
[----:B------:R-:W1:Y:S04]  /*0370*/  LDS R29, [R17+0x40] ;  /* 0x00004000111d7984 */ /* 0x000e680000000800 */
[----:B------:R-:W2:Y:S04]  /*0380*/  LDS R27, [R17+0x80] ;  /* 0x00008000111b7984 */ /* 0x000ea80000000800 */
[----:B------:R-:W3:Y:S04]  /*0390*/  LDS R26, [R17+0xc0] ;  /* 0x0000c000111a7984 */ /* 0x000ee80000000800 */
[----:B------:R-:W-:Y:S04]  /*03a0*/  LDS R23, [R17+0x100] ;  /* 0x0001000011177984 */ /* 0x000fe80000000800 */
[----:B------:R-:W4:Y:S04]  /*03b0*/  LDS.128 R4, [R16+0x10] ;  /* 0x0000100010047984 */ /* 0x000f280000000c00 */
[----:B------:R-:W5:Y:S04]  /*03c0*/  LDS R20, [R17+0x140] ;  /* 0x0001400011147984 */ /* 0x000f680000000800 */
[----:B------:R-:W5:Y:S04]  /*03d0*/  LDS R25, [R17+0x180] ;  /* 0x0001800011197984 */ /* 0x000f680000000800 */
[----:B------:R-:W5:Y:S04]  /*03e0*/  LDS R22, [R17+0x1c0] ;  /* 0x0001c00011167984 */ /* 0x000f680000000800 */
[----:B------:R-:W-:Y:S01]  /*03f0*/  LDS R24, [R17+0x240] ;  /* 0x0002400011187984 */ /* 0x000fe20000000800 */
[----:B0-----:R-:W-:-:S03]  /*0400*/  FFMA R8, R8, R28, R21 ;  /* 0x0000001c08087223 */ /* 0x001fc60000000015 */
[----:B------:R-:W-:Y:S01]  /*0410*/  LDS R21, [R17+0x200] ;  /* 0x0002000011157984 */ /* 0x000fe20000000800 */
[----:B-1----:R-:W-:-:S04]  /*0420*/  FFMA R8, R29, R9, R8 ;  /* 0x000000091d087223 */ /* 0x002fc80000000008 */
[----:B--2---:R-:W-:-:S04]  /*0430*/  FFMA R27, R27, R10, R8 ;  /* 0x0000000a1b1b7223 */ /* 0x004fc80000000008 */
[----:B---3--:R-:W-:Y:S02]  /*0440*/  FFMA R27, R26, R11, R27 ;  /* 0x0000000b1a1b7223 */ /* 0x008fe4000000001b */
[----:B------:R-:W0:Y:S02]  /*0450*/  LDS.128 R8, [R16+0x20] ;  /* 0x0000200010087984 */ /* 0x000e240000000c00 */
[----:B----4-:R-:W-:-:S04]  /*0460*/  FFMA R23, R4, R23, R27 ;  /* 0x0000001704177223 */ /* 0x010fc8000000001b */
[----:B-----5:R-:W-:Y:S02]  /*0470*/  FFMA R20, R20, R5, R23 ;  /* 0x0000000514147223 */ /* 0x020fe40000000017 */
[----:B------:R-:W1:Y:S02]  /*0480*/  LDS R23, [R17+0x280] ;  /* 0x0002800011177984 */ /* 0x000e640000000800 */
[----:B------:R-:W-:Y:S02]  /*0490*/  FFMA R25, R25, R6, R20 ;  /* 0x0000000619197223 */ /* 0x000fe40000000014 */
[----:B------:R-:W2:Y:S02]  /*04a0*/  LDS R20, [R17+0x2c0] ;  /* 0x0002c00011147984 */ /* 0x000ea40000000800 */
[----:B------:R-:W-:Y:S02]  /*04b0*/  FFMA R27, R22, R7, R25 ;  /* 0x00000007161b7223 */ /* 0x000fe40000000019 */
[----:B------:R-:W-:Y:S04]  /*04c0*/  LDS R25, [R17+0x300] ;  /* 0x0003000011197984 */ /* 0x000fe80000000800 */
[----:B------:R-:W3:Y:S04]  /*04d0*/  LDS.128 R4, [R16+0x30] ;  /* 0x0000300010047984 */ /* 0x000ee80000000c00 */
[----:B------:R-:W4:Y:S01]  /*04e0*/  LDS R22, [R17+0x340] ;  /* 0x0003400011167984 */ /* 0x000f220000000800 */
[----:B0-----:R-:W-:-:S03]  /*04f0*/  FFMA R27, R8, R21, R27 ;  /* 0x00000015081b7223 */ /* 0x001fc6000000001b */
[----:B------:R-:W0:Y:S04]  /*0500*/  LDS R21, [R17+0x380] ;  /* 0x0003800011157984 */ /* 0x000e280000000800 */
[----:B------:R-:W5:Y:S01]  /*0510*/  LDS R8, [R17+0x3c0] ;  /* 0x0003c00011087984 */ /* 0x000f620000000800 */
[----:B------:R-:W-:-:S04]  /*0520*/  FFMA R24, R24, R9, R27 ;  /* 0x0000000918187223 */ /* 0x000fc8000000001b */
[----:B-1----:R-:W-:-:S04]  /*0530*/  FFMA R23, R23, R10, R24 ;  /* 0x0000000a17177223 */ /* 0x002fc80000000018 */
[----:B--2---:R-:W-:-:S04]  /*0540*/  FFMA R11, R20, R11, R23 ;  /* 0x0000000b140b7223 */ /* 0x004fc80000000017 */
[----:B---3--:R-:W-:-:S04]  /*0550*/  FFMA R11, R4, R25, R11 ;  /* 0x00000019040b7223 */ /* 0x008fc8000000000b */
[----:B----4-:R-:W-:-:S04]  /*0560*/  FFMA R22, R22, R5, R11 ;  /* 0x0000000516167223 */ /* 0x010fc8000000000b */
[----:B0-----:R-:W-:-:S04]  /*0570*/  FFMA R21, R21, R6, R22 ;  /* 0x0000000615157223 */ /* 0x001fc80000000016 */
[----:B-----5:R-:W-:Y:S01]  /*0580*/  FFMA R21, R8, R7, R21 ;  /* 0x0000000708157223 */ /* 0x020fe20000000015 */
[----:B------:R-:W-:Y:S06]  /*0590*/  BAR.SYNC.DEFER_BLOCKING 0x0 ;  /* 0x0000000000007b1d */ /* 0x000fec0000010000 */
[----:B------:R-:W-:Y:S05]  /*05a0*/  BRA.U UP0, `(.L_x_1) ;  /* 0xfffffffd00147547 */ /* 0x000fea000b83ffff */
.L_x_0:
[----:B------:R-:W0:Y:S02]  /*05b0*/  LDCU.64 UR4, c[0x0][0x398] ;  /* 0x00007300ff0477ac */ /* 0x000e240008000a00 */
[----:B0-----:R-:W-:-:S04]  /*05c0*/  ISETP.GE.AND P0, PT, R3, UR5, PT ;  /* 0x0000000503007c0c */ /* 0x001fc8000bf06270 */
[----:B------:R-:W-:-:S13]  /*05d0*/  ISETP.GE.OR P0, PT, R2, UR4, P0 ;  /* 0x0000000402007c0c */ /* 0x000fda0008706670 */
[----:B------:R-:W-:Y:S05]  /*05e0*/  @P0 EXIT ;  /* 0x000000000000094d */ /* 0x000fea0003800000 */
[----:B------:R-:W0:Y:S01]  /*05f0*/  LDC.64 R4, c[0x0][0x390] ;  /* 0x0000e400ff047b82 */ /* 0x000e220000000a00 */
[----:B------:R-:W-:-:S04]  /*0600*/  IMAD R3, R2, UR5, R3 ;  /* 0x0000000502037c24 */ /* 0x000fc8000f8e0203 */
[----:B0-----:R-:W-:-:S05]  /*0610*/  IMAD.WIDE R2, R3, 0x4, R4 ;  /* 0x0000000403027825 */ /* 0x001fca00078e0204 */
[----:B------:R-:W-:Y:S01]  /*0620*/  STG.E desc[UR8][R2.64], R21 ;  /* 0x0000001502007986 */ /* 0x000fe2000c101908 */
[----:B------:R-:W-:Y:S05]  /*0630*/  EXIT ;  /* 0x000000000000794d */ /* 0x000fea0003800000 */
.L_x_2:
[----:B------:R-:W-:-:S00]  /*0640*/  BRA `(.L_x_2) ;  /* 0xfffffffc00fc7947 */ /* 0x000fc0000383ffff */
[----:B------:R-:W-:-:S00]  /*0650*/  NOP ;  /* 0x0000000000007918 */ /* 0x000fc00000000000 */
        /* <DEDUP_REMOVED lines=10> */
.L_x_9:


//--------------------- .text._Z12matmul_naivePKfS0_Pfiii --------------------------
	.section	.text._Z12matmul_naivePKfS0_Pfiii,"ax",@progbits
	.align	128
        .global         _Z12matmul_naivePKfS0_Pfiii
        .type           _Z12matmul_naivePKfS0_Pfiii,@function
        .size           _Z12matmul_naivePKfS0_Pfiii,(.L_x_10 - _Z12matmul_naivePKfS0_Pfiii)
        .other          _Z12matmul_naivePKfS0_Pfiii,@"STO_CUDA_ENTRY STV_DEFAULT"
_Z12matmul_naivePKfS0_Pfiii:
.text._Z12matmul_naivePKfS0_Pfiii:
[----:B------:R-:W-:Y:S01]  /*0000*/  LDC R1, c[0x0][0x37c] ;  /* 0x0000df00ff017b82 */ /* 0x000fe20000000800 */
[----:B------:R-:W0:Y:S07]  /*0010*/  S2R R5, SR_TID.X ;  /* 0x0000000000057919 */ /* 0x000e2e0000002100 */
[----:B------:R-:W1:Y:S01]  /*0020*/  LDC R19, c[0x0][0x364] ;  /* 0x0000d900ff137b82 */ /* 0x000e620000000800 */
[----:B------:R-:W1:Y:S07]  /*0030*/  S2R R4, SR_TID.Y ;  /* 0x0000000000047919 */ /* 0x000e6e0000002200 */
[----:B------:R-:W0:Y:S08]  /*0040*/  S2UR UR5, SR_CTAID.X ;  /* 0x00000000000579c3 */ /* 0x000e300000002500 */
[----:B------:R-:W0:Y:S08]  /*0050*/  LDC R0, c[0x0][0x360] ;  /* 0x0000d800ff007b82 */ /* 0x000e300000000800 */
[----:B------:R-:W1:Y:S08]  /*0060*/  S2UR UR4, SR_CTAID.Y ;  /* 0x00000000000479c3 */ /* 0x000e700000002600 */
[----:B------:R-:W2:Y:S01]  /*0070*/  LDC.64 R2, c[0x0][0x398] ;  /* 0x0000e600ff027b82 */ /* 0x000ea20000000a00 */
[----:B0-----:R-:W-:-:S02]  /*0080*/  IMAD R0, R0, UR5, R5 ;  /* 0x0000000500007c24 */ /* 0x001fc4000f8e0205 */
[----:B-1----:R-:W-:-:S03]  /*0090*/  IMAD R19, R19, UR4, R4 ;  /* 0x0000000413137c24 */ /* 0x002fc6000f8e0204 */
[----:B--2---:R-:W-:-:S04]  /*00a0*/  ISETP.GE.AND P0, PT, R0, R3, PT ;  /* 0x000000030000720c */ /* 0x004fc80003f06270 */
[----:B------:R-:W-:-:S13]  /*00b0*/  ISETP.GE.OR P0, PT, R19, R2, P0 ;  /* 0x000000021300720c */ /* 0x000fda0000706670 */
[----:B------:R-:W-:Y:S05]  /*00c0*/  @P0 EXIT ;  /* 0x000000000000094d */ /* 0x000fea0003800000 */
[----:B------:R-:W0:Y:S01]  /*00d0*/  LDC R2, c[0x0][0x3a0] ;  /* 0x0000e800ff027b82 */ /* 0x000e220000000800 */
[----:B------:R-:W1:Y:S01]  /*00e0*/  LDCU.64 UR4, c[0x0][0x358] ;  /* 0x00006b00ff0477ac */ /* 0x000e620008000a00 */
[----:B------:R-:W-:Y:S01]  /*00f0*/  HFMA2 R24, -RZ, RZ, 0, 0 ;  /* 0x00000000ff187431 */ /* 0x000fe200000001ff */
[----:B0-----:R-:W-:-:S13]  /*0100*/  ISETP.GE.AND P0, PT, R2, 0x1, PT ;  /* 0x000000010200780c */ /* 0x001fda0003f06270 */
[----:B-1----:R-:W-:Y:S05]  /*0110*/  @!P0 BRA `(.L_x_3) ;  /* 0x0000000400e08947 */ /* 0x002fea0003800000 */
[C---:B------:R-:W-:Y:S01]  /*0120*/  ISETP.GE.U32.AND P1, PT, R2.reuse, 0x8, PT ;  /* 0x000000080200780c */ /* 0x040fe20003f26070 */
[----:B------:R-:W-:Y:S01]  /*0130*/  IMAD R20, R19, R2, RZ ;  /* 0x0000000213147224 */ /* 0x000fe200078e02ff */
[----:B------:R-:W-:Y:S02]  /*0140*/  LOP3.LUT R27, R2, 0x7, RZ, 0xc0, !PT ;  /* 0x00000007021b7812 */ /* 0x000fe400078ec0ff */
[----:B------:R-:W-:Y:S02]  /*0150*/  MOV R24, RZ ;  /* 0x000000ff00187202 */ /* 0x000fe40000000f00 */
[----:B------:R-:W-:Y:S02]  /*0160*/  ISETP.NE.AND P0, PT, R27, RZ, PT ;  /* 0x000000ff1b00720c */ /* 0x000fe40003f05270 */
[----:B------:R-:W-:-:S05]  /*0170*/  MOV R21, RZ ;  /* 0x000000ff00157202 */ /* 0x000fca0000000f00 */
[----:B------:R-:W-:Y:S06]  /*0180*/  @!P1 BRA `(.L_x_4) ;  /* 0x0000000000c49947 */ /* 0x000fec0003800000 */
[----:B------:R-:W0:Y:S01]  /*0190*/  LDC.64 R4, c[0x0][0x380] ;  /* 0x0000e000ff047b82 */ /* 0x000e220000000a00 */
[----:B------:R-:W-:Y:S02]  /*01a0*/  LOP3.LUT R21, R2, 0x7ffffff8, RZ, 0xc0, !PT ;  /* 0x7ffffff802157812 */ /* 0x000fe400078ec0ff */
[----:B------:R-:W-:Y:S02]  /*01b0*/  MOV R24, RZ ;  /* 0x000000ff00187202 */ /* 0x000fe40000000f00 */
[----:B------:R-:W-:Y:S02]  /*01c0*/  MOV R18, R0 ;  /* 0x0000000000127202 */ /* 0x000fe40000000f00 */
[----:B------:R-:W-:Y:S01]  /*01d0*/  IADD3 R22, PT, PT, -R21, RZ, RZ ;  /* 0x000000ff15167210 */ /* 0x000fe20007ffe1ff */
[----:B0-----:R-:W-:-:S03]  /*01e0*/  IMAD.WIDE.U32 R4, R20, 0x4, R4 ;  /* 0x0000000414047825 */ /* 0x001fc600078e0004 */
[----:B------:R-:W-:-:S04]  /*01f0*/  IADD3 R6, P1, PT, R4, 0x10, RZ ;  /* 0x0000001004067810 */ /* 0x000fc80007f3e0ff */
[----:B------:R-:W-:-:S09]  /*0200*/  IADD3.X R7, PT, PT, RZ, R5, RZ, P1, !PT ;  /* 0x00000005ff077210 */ /* 0x000fd20000ffe4ff */
.L_x_5:
[----:B------:R-:W0:Y:S01]  /*0210*/  LDC.64 R16, c[0x0][0x388] ;  /* 0x0000e200ff107b82 */ /* 0x000e220000000a00 */
[----:B------:R-:W-:Y:S02]  /*0220*/  MOV R4, R6 ;  /* 0x0000000600047202 */ /* 0x000fe40000000f00 */
[----:B------:R-:W-:-:S05]  /*0230*/  MOV R5, R7 ;  /* 0x0000000700057202 */ /* 0x000fca0000000f00 */
[----:B------:R-:W2:Y:S04]  /*0240*/  LDG.E R25, desc[UR4][R4.64+-0x10] ;  /* 0xfffff00404197981 */ /* 0x000ea8000c1e1900 */
[----:B------:R-:W3:Y:S04]  /*0250*/  LDG.E R23, desc[UR4][R4.64+-0xc] ;  /* 0xfffff40404177981 */ /* 0x000ee8000c1e1900 */
[----:B------:R-:W4:Y:S04]  /*0260*/  LDG.E R29, desc[UR4][R4.64+-0x8] ;  /* 0xfffff804041d7981 */ /* 0x000f28000c1e1900 */
[----:B------:R-:W5:Y:S01]  /*0270*/  LDG.E R28, desc[UR4][R4.64+-0x4] ;  /* 0xfffffc04041c7981 */ /* 0x000f62000c1e1900 */
[----:B0-----:R-:W-:-:S05]  /*0280*/  IMAD.WIDE R16, R18, 0x4, R16 ;  /* 0x0000000412107825 */ /* 0x001fca00078e0210 */
[----:B------:R0:W2:Y:S01]  /*0290*/  LDG.E R26, desc[UR4][R16.64] ;  /* 0x00000004101a7981 */ /* 0x0000a2000c1e1900 */
[----:B------:R-:W-:-:S04]  /*02a0*/  IMAD.WIDE R14, R3, 0x4, R16 ;  /* 0x00000004030e7825 */ /* 0x000fc800078e0210 */
[C---:B------:R-:W-:Y:S02]  /*02b0*/  IMAD.WIDE R6, R3.reuse, 0x4, R14 ;  /* 0x0000000403067825 */ /* 0x040fe400078e020e */
[----:B------:R-:W3:Y:S02]  /*02c0*/  LDG.E R14, desc[UR4][R14.64] ;  /* 0x000000040e0e7981 */ /* 0x000ee4000c1e1900 */
[C---:B------:R-:W-:Y:S02]  /*02d0*/  IMAD.WIDE R10, R3.reuse, 0x4, R6 ;  /* 0x00000004030a7825 */ /* 0x040fe400078e0206 */
[----:B------:R-:W4:Y:S02]  /*02e0*/  LDG.E R6, desc[UR4][R6.64] ;  /* 0x0000000406067981 */ /* 0x000f24000c1e1900 */
[C---:B------:R-:W-:Y:S02]  /*02f0*/  IMAD.WIDE R8, R3.reuse, 0x4, R10 ;  /* 0x0000000403087825 */ /* 0x040fe400078e020a */
[----:B------:R-:W5:Y:S02]  /*0300*/  LDG.E R10, desc[UR4][R10.64] ;  /* 0x000000040a0a7981 */ /* 0x000f64000c1e1900 */
[----:B------:R-:W-:-:S02]  /*0310*/  IMAD.WIDE R12, R3, 0x4, R8 ;  /* 0x00000004030c7825 */ /* 0x000fc400078e0208 */
[----:B------:R-:W5:Y:S04]  /*0320*/  LDG.E R7, desc[UR4][R4.64] ;  /* 0x0000000404077981 */ /* 0x000f68000c1e1900 */
[----:B------:R-:W5:Y:S01]  /*0330*/  LDG.E R8, desc[UR4][R8.64] ;  /* 0x0000000408087981 */ /* 0x000f62000c1e1900 */
[----:B0-----:R-:W-:-:S03]  /*0340*/  IMAD.WIDE R16, R3, 0x4, R12 ;  /* 0x0000000403107825 */ /* 0x001fc600078e020c */
[----:B------:R-:W5:Y:S04]  /*0350*/  LDG.E R12, desc[UR4][R12.64] ;  /* 0x000000040c0c7981 */ /* 0x000f68000c1e1900 */
[----:B------:R-:W5:Y:S04]  /*0360*/  LDG.E R15, desc[UR4][R16.64] ;  /* 0x00000004100f7981 */ /* 0x000f68000c1e1900 */
[----:B------:R-:W5:Y:S04]  /*0370*/  LDG.E R9, desc[UR4][R4.64+0x4] ;  /* 0x0000040404097981 */ /* 0x000f68000c1e1900 */
[----:B------:R-:W5:Y:S01]  /*0380*/  LDG.E R11, desc[UR4][R4.64+0xc] ;  /* 0x00000c04040b7981 */ /* 0x000f62000c1e1900 */
[----:B--2---:R-:W-:Y:S01]  /*0390*/  FFMA R26, R25, R26, R24 ;  /* 0x0000001a191a7223 */ /* 0x004fe20000000018 */
[----:B------:R-:W-:-:S02]  /*03a0*/  IMAD.WIDE R24, R3, 0x4, R16 ;  /* 0x0000000403187825 */ /* 0x000fc400078e0210 */
[----:B------:R-:W2:Y:S04]  /*03b0*/  LDG.E R16, desc[UR4][R4.64+0x8] ;  /* 0x0000080404107981 */ /* 0x000ea8000c1e1900 */
[----:B------:R-:W2:Y:S01]  /*03c0*/  LDG.E R24, desc[UR4][R24.64] ;  /* 0x0000000418187981 */ /* 0x000ea2000c1e1900 */
[----:B---3--:R-:W-:Y:S01]  /*03d0*/  FFMA R14, R23, R14, R26 ;  /* 0x0000000e170e7223 */ /* 0x008fe2000000001a */
[----:B------:R-:W-:-:S03]  /*03e0*/  IADD3 R22, PT, PT, R22, 0x8, RZ ;  /* 0x0000000816167810 */ /* 0x000fc60007ffe0ff */
[----:B----4-:R-:W-:Y:S01]  /*03f0*/  FFMA R29, R29, R6, R14 ;  /* 0x000000061d1d7223 */ /* 0x010fe2000000000e */
[----:B------:R-:W-:-:S03]  /*0400*/  ISETP.NE.AND P1, PT, R22, RZ, PT ;  /* 0x000000ff1600720c */ /* 0x000fc60003f25270 */
[----:B-----5:R-:W-:Y:S01]  /*0410*/  FFMA R10, R28, R10, R29 ;  /* 0x0000000a1c0a7223 */ /* 0x020fe2000000001d */
[----:B------:R-:W-:-:S03]  /*0420*/  IADD3 R6, P2, PT, R4, 0x20, RZ ;  /* 0x0000002004067810 */ /* 0x000fc60007f5e0ff */
[----:B------:R-:W-:Y:S01]  /*0430*/  FFMA R8, R7, R8, R10 ;  /* 0x0000000807087223 */ /* 0x000fe2000000000a */
[----:B------:R-:W-:Y:S02]  /*0440*/  IADD3.X R7, PT, PT, RZ, R5, RZ, P2, !PT ;  /* 0x00000005ff077210 */ /* 0x000fe400017fe4ff */
[----:B------:R-:W-:Y:S01]  /*0450*/  LEA R18, R3, R18, 0x3 ;  /* 0x0000001203127211 */ /* 0x000fe200078e18ff */
[----:B------:R-:W-:-:S04]  /*0460*/  FFMA R9, R9, R12, R8 ;  /* 0x0000000c09097223 */ /* 0x000fc80000000008 */
[----:B--2---:R-:W-:-:S04]  /*0470*/  FFMA R16, R16, R15, R9 ;  /* 0x0000000f10107223 */ /* 0x004fc80000000009 */
[----:B------:R-:W-:Y:S01]  /*0480*/  FFMA R24, R11, R24, R16 ;  /* 0x000000180b187223 */ /* 0x000fe20000000010 */
[----:B------:R-:W-:Y:S06]  /*0490*/  @P1 BRA `(.L_x_5) ;  /* 0xfffffffc005c1947 */ /* 0x000fec000383ffff */
.L_x_4:
[----:B------:R-:W-:Y:S05]  /*04a0*/  @!P0 BRA `(.L_x_3) ;  /* 0x0000000000fc8947 */ /* 0x000fea0003800000 */
[----:B------:R-:W-:Y:S02]  /*04b0*/  ISETP.GE.U32.AND P1, PT, R27, 0x4, PT ;  /* 0x000000041b00780c */ /* 0x000fe40003f26070 */
[----:B------:R-:W-:-:S04]  /*04c0*/  LOP3.LUT R16, R2, 0x3, RZ, 0xc0, !PT ;  /* 0x0000000302107812 */ /* 0x000fc800078ec0ff */
[----:B------:R-:W-:-:S07]  /*04d0*/  ISETP.NE.AND P0, PT, R16, RZ, PT ;  /* 0x000000ff1000720c */ /* 0x000fce0003f05270 */
[----:B------:R-:W-:Y:S06]  /*04e0*/  @!P1 BRA `(.L_x_6) ;  /* 0x00000000006c9947 */ /* 0x000fec0003800000 */
[----:B------:R-:W0:Y:S01]  /*04f0*/  LDC.64 R6, c[0x0][0x388] ;  /* 0x0000e200ff067b82 */ /* 0x000e220000000a00 */
[----:B------:R-:W1:Y:S01]  /*0500*/  LDCU.64 UR6, c[0x0][0x380] ;  /* 0x00007000ff0677ac */ /* 0x000e620008000a00 */
[----:B------:R-:W-:Y:S01]  /*0510*/  IMAD R9, R21, R3, R0 ;  /* 0x0000000315097224 */ /* 0x000fe200078e0200 */
[CC--:B------:R-:W-:Y:S02]  /*0520*/  IADD3 R5, PT, PT, R20.reuse, R21.reuse, RZ ;  /* 0x0000001514057210 */ /* 0x0c0fe40007ffe0ff */
[----:B------:R-:W-:-:S03]  /*0530*/  IADD3 R10, P1, PT, R20, R21, RZ ;  /* 0x00000015140a7210 */ /* 0x000fc60007f3e0ff */
[----:B------:R-:W2:Y:S01]  /*0540*/  LDC.64 R14, c[0x0][0x380] ;  /* 0x0000e000ff0e7b82 */ /* 0x000ea20000000a00 */
[----:B0-----:R-:W-:-:S04]  /*0550*/  IMAD.WIDE R6, R9, 0x4, R6 ;  /* 0x0000000409067825 */ /* 0x001fc800078e0206 */
[----:B------:R-:W-:Y:S02]  /*0560*/  IMAD.WIDE R8, R3, 0x4, R6 ;  /* 0x0000000403087825 */ /* 0x000fe400078e0206 */
[----:B------:R-:W3:Y:S02]  /*0570*/  LDG.E R6, desc[UR4][R6.64] ;  /* 0x0000000406067981 */ /* 0x000ee4000c1e1900 */
[----:B--2---:R-:W-:Y:S01]  /*0580*/  IMAD.WIDE.U32 R14, R5, 0x4, R14 ;  /* 0x00000004050e7825 */ /* 0x004fe200078e000e */
[----:B------:R-:W-:Y:S02]  /*0590*/  IADD3.X R5, PT, PT, RZ, RZ, RZ, P1, !PT ;  /* 0x000000ffff057210 */ /* 0x000fe40000ffe4ff */
[----:B-1----:R-:W-:-:S03]  /*05a0*/  LEA R4, P1, R10, UR6, 0x2 ;  /* 0x000000060a047c11 */ /* 0x002fc6000f8210ff */
[----:B------:R-:W3:Y:S01]  /*05b0*/  LDG.E R15, desc[UR4][R14.64] ;  /* 0x000000040e0f7981 */ /* 0x000ee2000c1e1900 */
[----:B------:R-:W-:Y:S01]  /*05c0*/  LEA.HI.X R5, R10, UR7, R5, 0x2, P1 ;  /* 0x000000070a057c11 */ /* 0x000fe200088f1405 */
[C---:B------:R-:W-:Y:S02]  /*05d0*/  IMAD.WIDE R10, R3.reuse, 0x4, R8 ;  /* 0x00000004030a7825 */ /* 0x040fe400078e0208 */
[----:B------:R-:W2:Y:S04]  /*05e0*/  LDG.E R8, desc[UR4][R8.64] ;  /* 0x0000000408087981 */ /* 0x000ea8000c1e1900 */
[----:B------:R-:W2:Y:S01]  /*05f0*/  LDG.E R17, desc[UR4][R4.64+0x4] ;  /* 0x0000040404117981 */ /* 0x000ea2000c1e1900 */
[----:B------:R-:W-:-:S03]  /*0600*/  IMAD.WIDE R12, R3, 0x4, R10 ;  /* 0x00000004030c7825 */ /* 0x000fc600078e020a */
[----:B------:R-:W4:Y:S04]  /*0610*/  LDG.E R22, desc[UR4][R10.64] ;  /* 0x000000040a167981 */ /* 0x000f28000c1e1900 */
[----:B------:R-:W4:Y:S04]  /*0620*/  LDG.E R18, desc[UR4][R4.64+0x8] ;  /* 0x0000080404127981 */ /* 0x000f28000c1e1900 */
[----:B------:R-:W5:Y:S04]  /*0630*/  LDG.E R26, desc[UR4][R4.64+0xc] ;  /* 0x00000c04041a7981 */ /* 0x000f68000c1e1900 */
[----:B------:R-:W5:Y:S01]  /*0640*/  LDG.E R12, desc[UR4][R12.64] ;  /* 0x000000040c0c7981 */ /* 0x000f62000c1e1900 */
[----:B------:R-:W-:Y:S01]  /*0650*/  IADD3 R21, PT, PT, R21, 0x4, RZ ;  /* 0x0000000415157810 */ /* 0x000fe20007ffe0ff */
[----:B---3--:R-:W-:-:S04]  /*0660*/  FFMA R24, R15, R6, R24 ;  /* 0x000000060f187223 */ /* 0x008fc80000000018 */
[----:B--2---:R-:W-:-:S04]  /*0670*/  FFMA R17, R17, R8, R24 ;  /* 0x0000000811117223 */ /* 0x004fc80000000018 */
[----:B----4-:R-:W-:-:S04]  /*0680*/  FFMA R17, R18, R22, R17 ;  /* 0x0000001612117223 */ /* 0x010fc80000000011 */
[----:B-----5:R-:W-:-:S07]  /*0690*/  FFMA R24, R26, R12, R17 ;  /* 0x0000000c1a187223 */ /* 0x020fce0000000011 */
.L_x_6:
[----:B------:R-:W-:Y:S05]  /*06a0*/  @!P0 BRA `(.L_x_3) ;  /* 0x00000000007c8947 */ /* 0x000fea0003800000 */
[----:B------:R-:W-:Y:S01]  /*06b0*/  ISETP.NE.AND P1, PT, R16, 0x1, PT ;  /* 0x000000011000780c */ /* 0x000fe20003f25270 */
[----:B------:R-:W0:Y:S01]  /*06c0*/  LDC.64 R12, c[0x0][0x380] ;  /* 0x0000e000ff0c7b82 */ /* 0x000e220000000a00 */
[----:B------:R-:W-:-:S04]  /*06d0*/  LOP3.LUT R2, R2, 0x1, RZ, 0xc0, !PT ;  /* 0x0000000102027812 */ /* 0x000fc800078ec0ff */
[----:B------:R-:W-:-:S03]  /*06e0*/  ISETP.NE.U32.AND P0, PT, R2, 0x1, PT ;  /* 0x000000010200780c */ /* 0x000fc60003f05070 */
[----:B------:R-:W1:Y:S04]  /*06f0*/  LDC.64 R10, c[0x0][0x388] ;  /* 0x0000e200ff0a7b82 */ /* 0x000e680000000a00 */
[CC--:B------:R-:W-:Y:S02]  /*0700*/  @P1 IADD3 R15, PT, PT, R20.reuse, R21.reuse, RZ ;  /* 0x00000015140f1210 */ /* 0x0c0fe40007ffe0ff */
[----:B------:R-:W-:Y:S02]  /*0710*/  @P1 IADD3 R2, P2, PT, R20, R21, RZ ;  /* 0x0000001514021210 */ /* 0x000fe40007f5e0ff */
[----:B------:R-:W2:Y:S02]  /*0720*/  @P1 LDC.64 R4, c[0x0][0x380] ;  /* 0x0000e000ff041b82 */ /* 0x000ea40000000a00 */
[----:B------:R-:W-:-:S06]  /*0730*/  @P1 IADD3.X R14, PT, PT, RZ, RZ, RZ, P2, !PT ;  /* 0x000000ffff0e1210 */ /* 0x000fcc00017fe4ff */
[----:B------:R-:W3:Y:S01]  /*0740*/  LDC.64 R6, c[0x0][0x380] ;  /* 0x0000e000ff067b82 */ /* 0x000ee20000000a00 */
[----:B0-----:R-:W-:-:S04]  /*0750*/  @P1 IMAD.WIDE.U32 R12, R15, 0x4, R12 ;  /* 0x000000040f0c1825 */ /* 0x001fc800078e000c */
[C---:B------:R-:W-:Y:S01]  /*0760*/  @P1 IMAD R15, R21.reuse, R3, R0 ;  /* 0x00000003150f1224 */ /* 0x040fe200078e0200 */
[----:B------:R-:W-:Y:S01]  /*0770*/  @P1 IADD3 R21, PT, PT, R21, 0x2, RZ ;  /* 0x0000000215151810 */ /* 0x000fe20007ffe0ff */
[----:B------:R-:W4:Y:S01]  /*0780*/  @P1 LDG.E R13, desc[UR4][R12.64] ;  /* 0x000000040c0d1981 */ /* 0x000f22000c1e1900 */
[----:B------:R-:W0:Y:S01]  /*0790*/  LDC.64 R8, c[0x0][0x388] ;  /* 0x0000e200ff087b82 */ /* 0x000e220000000a00 */
[----:B-1----:R-:W-:Y:S01]  /*07a0*/  @P1 IMAD.WIDE R10, R15, 0x4, R10 ;  /* 0x000000040f0a1825 */ /* 0x002fe200078e020a */
[----:B------:R-:W-:Y:S02]  /*07b0*/  @!P0 IADD3 R17, PT, PT, R20, R21, RZ ;  /* 0x0000001514118210 */ /* 0x000fe40007ffe0ff */
[----:B--2---:R-:W-:Y:S01]  /*07c0*/  @P1 LEA R4, P2, R2, R4, 0x2 ;  /* 0x0000000402041211 */ /* 0x004fe200078410ff */
[----:B------:R-:W-:-:S03]  /*07d0*/  @!P0 IMAD R21, R21, R3, R0 ;  /* 0x0000000315158224 */ /* 0x000fc600078e0200 */
[----:B------:R-:W-:Y:S01]  /*07e0*/  @P1 LEA.HI.X R5, R2, R5, R14, 0x2, P2 ;  /* 0x0000000502051211 */ /* 0x000fe200010f140e */
[----:B------:R-:W-:Y:S01]  /*07f0*/  @P1 IMAD.WIDE R14, R3, 0x4, R10 ;  /* 0x00000004030e1825 */ /* 0x000fe200078e020a */
[----:B------:R-:W4:Y:S03]  /*0800*/  @P1 LDG.E R2, desc[UR4][R10.64] ;  /* 0x000000040a021981 */ /* 0x000f26000c1e1900 */
[----:B---3--:R-:W-:Y:S01]  /*0810*/  @!P0 IMAD.WIDE.U32 R6, R17, 0x4, R6 ;  /* 0x0000000411068825 */ /* 0x008fe200078e0006 */
[----:B------:R-:W2:Y:S04]  /*0820*/  @P1 LDG.E R5, desc[UR4][R4.64+0x4] ;  /* 0x0000040404051981 */ /* 0x000ea8000c1e1900 */
[----:B------:R-:W2:Y:S01]  /*0830*/  @P1 LDG.E R14, desc[UR4][R14.64] ;  /* 0x000000040e0e1981 */ /* 0x000ea2000c1e1900 */
[----:B0-----:R-:W-:-:S03]  /*0840*/  @!P0 IMAD.WIDE R8, R21, 0x4, R8 ;  /* 0x0000000415088825 */ /* 0x001fc600078e0208 */
[----:B------:R-:W3:Y:S04]  /*0850*/  @!P0 LDG.E R7, desc[UR4][R6.64] ;  /* 0x0000000406078981 */ /* 0x000ee8000c1e1900 */
[----:B------:R-:W3:Y:S01]  /*0860*/  @!P0 LDG.E R8, desc[UR4][R8.64] ;  /* 0x0000000408088981 */ /* 0x000ee2000c1e1900 */
[----:B----4-:R-:W-:-:S04]  /*0870*/  @P1 FFMA R2, R13, R2, R24 ;  /* 0x000000020d021223 */ /* 0x010fc80000000018 */
[----:B--2---:R-:W-:-:S04]  /*0880*/  @P1 FFMA R24, R5, R14, R2 ;  /* 0x0000000e05181223 */ /* 0x004fc80000000002 */
[----:B---3--:R-:W-:-:S07]  /*0890*/  @!P0 FFMA R24, R7, R8, R24 ;  /* 0x0000000807188223 */ /* 0x008fce0000000018 */
.L_x_3:
[----:B------:R-:W0:Y:S01]  /*08a0*/  LDC.64 R4, c[0x0][0x390] ;  /* 0x0000e400ff047b82 */ /* 0x000e220000000a00 */
[----:B------:R-:W-:-:S04]  /*08b0*/  IMAD R3, R19, R3, R0 ;  /* 0x0000000313037224 */ /* 0x000fc800078e0200 */
[----:B0-----:R-:W-:-:S05]  /*08c0*/  IMAD.WIDE R2, R3, 0x4, R4 ;  /* 0x0000000403027825 */ /* 0x001fca00078e0204 */
[----:B------:R-:W-:Y:S01]  /*08d0*/  STG.E desc[UR4][R2.64], R24 ;  /* 0x0000001802007986 */ /* 0x000fe2000c101904 */
[----:B------:R-:W-:Y:S05]  /*08e0*/  EXIT ;  /* 0x000000000000794d */ /* 0x000fea0003800000 */
.L_x_7:
        /* <DEDUP_REMOVED lines=9> */
.L_x_10:


//--------------------- .text._Z11flush_cachePfi  --------------------------
	.section	.text._Z11flush_cachePfi,"ax",@progbits
	.align	128
        .global         _Z11flush_cachePfi
        .type           _Z11flush_cachePfi,@function
        .size           _Z11flush_cachePfi,(.L_x_11 - _Z11flush_cachePfi)
        .other          _Z11flush_cachePfi,@"STO_CUDA_ENTRY STV_DEFAULT"
_Z11flush_cachePfi:
.text._Z11flush_cachePfi:
[----:B------:R-:W-:Y:S01]  /*0000*/  LDC R1, c[0x0][0x37c] ;  /* 0x0000df00ff017b82 */ /* 0x000fe20000000800 */
[----:B------:R-:W0:Y:S07]  /*0010*/  S2R R0, SR_TID.X ;  /* 0x0000000000007919 */ /* 0x000e2e0000002100 */
[----:B------:R-:W0:Y:S01]  /*0020*/  S2UR UR4, SR_CTAID.X ;  /* 0x00000000000479c3 */ /* 0x000e220000002500 */
[----:B------:R-:W1:Y:S07]  /*0030*/  LDCU UR5, c[0x0][0x388] ;  /* 0x00007100ff0577ac */ /* 0x000e6e0008000800 */
[----:B------:R-:W0:Y:S02]  /*0040*/  LDC R5, c[0x0][0x360] ;  /* 0x0000d800ff057b82 */ /* 0x000e240000000800 */
[----:B0-----:R-:W-:-:S05]  /*0050*/  IMAD R5, R5, UR4, R0 ;  /* 0x0000000405057c24 */ /* 0x001fca000f8e0200 */
[----:B-1----:R-:W-:-:S13]  /*0060*/  ISETP.GE.AND P0, PT, R5, UR5, PT ;  /* 0x0000000505007c0c */ /* 0x002fda000bf06270 */
[----:B------:R-:W-:Y:S05]  /*0070*/  @P0 EXIT ;  /* 0x000000000000094d */ /* 0x000fea0003800000 */
[----:B------:R-:W0:Y:S01]  /*0080*/  LDC.64 R2, c[0x0][0x380] ;  /* 0x0000e000ff027b82 */ /* 0x000e220000000a00 */
[----:B------:R-:W1:Y:S01]  /*0090*/  LDCU.64 UR4, c[0x0][0x358] ;  /* 0x00006b00ff0477ac */ /* 0x000e620008000a00 */
[----:B0-----:R-:W-:-:S05]  /*00a0*/  IMAD.WIDE R2, R5, 0x4, R2 ;  /* 0x0000000405027825 */ /* 0x001fca00078e0202 */
[----:B-1----:R-:W2:Y:S02]  /*00b0*/  LDG.E R0, desc[UR4][R2.64] ;  /* 0x0000000402007981 */ /* 0x002ea4000c1e1900 */
[----:B--2---:R-:W-:-:S05]  /*00c0*/  FADD R5, R0, 1 ;  /* 0x3f80000000057421 */ /* 0x004fca0000000000 */
[----:B------:R-:W-:Y:S01]  /*00d0*/  STG.E desc[UR4][R2.64], R5 ;  /* 0x0000000502007986 */ /* 0x000fe2000c101904 */
[----:B------:R-:W-:Y:S05]  /*00e0*/  EXIT ;  /* 0x000000000000794d */ /* 0x000fea0003800000 */
.L_x_8:
        /* <DEDUP_REMOVED lines=9> */
.L_x_11:


//--------------------- .nv.shared._Z12matmul_tiledPKfS0_Pfiii --------------------------
	.section	.nv.shared._Z12matmul_tiledPKfS0_Pfiii,"aw",@nobits
	.sectionflags	@""
	.align	4
.nv.shared._Z12matmul_tiledPKfS0_Pfiii:
	.zero		3072


//--------------------- .nv.shared.reserved.0     --------------------------
	.section	.nv.shared.reserved.0,"aw",@nobits
	.weak		__nv_reservedSMEM_offset_0_alias
	.size		__nv_reservedSMEM_offset_0_alias, 0, 64
	.other		__nv_reservedSMEM_offset_0_alias,@"STO_CUDA_RESERVED_SHARED STV_DEFAULT"
__nv_reservedSMEM_offset_0_alias:
	.zero		0
	.zero		64


//--------------------- .nv.constant0._Z12matmul_tiledPKfS0_Pfiii --------------------------
	.section	.nv.constant0._Z12matmul_tiledPKfS0_Pfiii,"a",@progbits
	.sectionflags	@""
	.align	4
.nv.constant0._Z12matmul_tiledPKfS0_Pfiii:
	.zero		932


//--------------------- .nv.constant0._Z12matmul_naivePKfS0_Pfiii --------------------------
	.section	.nv.constant0._Z12matmul_naivePKfS0_Pfiii,"a",@progbits
	.sectionflags	@""
	.align	4
.nv.constant0._Z12matmul_naivePKfS0_Pfiii:
	.zero		932


//--------------------- .nv.constant0._Z11flush_cachePfi --------------------------
	.section	.nv.constant0._Z11flush_cachePfi,"a",@progbits
	.sectionflags	@""
	.align	4
.nv.constant0._Z11flush_cachePfi:
	.zero		908


//--------------------- SYMBOLS --------------------------

	.type		.nv.reservedSmem.offset0,@object
	.size		.nv.reservedSmem.offset0,0x4
	.type		.nv.reservedSmem.cap,@object
	.size		.nv.reservedSmem.cap,0x4
